	.headerflags	@"EF_CUDA_TEXMODE_UNIFIED EF_CUDA_64BIT_ADDRESS EF_CUDA_ACCELERATORS EF_CUDA_SM90 EF_CUDA_VIRTUAL_SM(EF_CUDA_SM90)"
	.elftype	@"ET_EXEC"


//--------------------- .nv.info                  --------------------------
	.section	.nv.info,"",@"SHT_CUDA_INFO"
	.align	4


	//----- nvinfo : EIATTR_REGCOUNT
	.align		4
        /*0000*/ 	.byte	0x04, 0x2f
        /*0002*/ 	.short	(.L_1 - .L_0)
	.align		4
.L_0:
        /*0004*/ 	.word	index@(triton_poi_fused_max_pool2d_with_indices_9)
        /*0008*/ 	.word	0x00000013


	//----- nvinfo : EIATTR_MIN_STACK_SIZE
	.align		4
.L_1:
        /*000c*/ 	.byte	0x04, 0x12
        /*000e*/ 	.short	(.L_3 - .L_2)
	.align		4
.L_2:
        /*0010*/ 	.word	index@(triton_poi_fused_max_pool2d_with_indices_9)
        /*0014*/ 	.word	0x00000000


	//----- nvinfo : EIATTR_FRAME_SIZE
	.align		4
.L_3:
        /*0018*/ 	.byte	0x04, 0x11
        /*001a*/ 	.short	(.L_5 - .L_4)
	.align		4
.L_4:
        /*001c*/ 	.word	index@(triton_poi_fused_max_pool2d_with_indices_9)
        /*0020*/ 	.word	0x00000000


	//----- nvinfo : EIATTR_MIN_STACK_SIZE
	.align		4
.L_5:
        /*0024*/ 	.byte	0x04, 0x12
        /*0026*/ 	.short	(.L_7 - .L_6)
	.align		4
.L_6:
        /*0028*/ 	.word	index@(triton_poi_fused_max_pool2d_with_indices_9)
        /*002c*/ 	.word	0x00000000
.L_7:


//--------------------- .nv.info.triton_poi_fused_max_pool2d_with_indices_9 --------------------------
	.section	.nv.info.triton_poi_fused_max_pool2d_with_indices_9,"",@"SHT_CUDA_INFO"
	.sectionflags	@""
	.align	4


	//----- nvinfo : EIATTR_CUDA_API_VERSION
	.align		4
        /*0000*/ 	.byte	0x04, 0x37
        /*0002*/ 	.short	(.L_9 - .L_8)
.L_8:
        /*0004*/ 	.word	0x0000007c


	//----- nvinfo : EIATTR_KPARAM_INFO
	.align		4
.L_9:
        /*0008*/ 	.byte	0x04, 0x17
        /*000a*/ 	.short	(.L_11 - .L_10)
.L_10:
        /*000c*/ 	.word	0x00000000
        /*0010*/ 	.short	0x0003
        /*0012*/ 	.short	0x0018
        /*0014*/ 	.byte	0x00, 0xf0, 0x11, 0x00


	//----- nvinfo : EIATTR_KPARAM_INFO
	.align		4
.L_11:
        /*0018*/ 	.byte	0x04, 0x17
        /*001a*/ 	.short	(.L_13 - .L_12)
.L_12:
        /*001c*/ 	.word	0x00000000
        /*0020*/ 	.short	0x0002
        /*0022*/ 	.short	0x0010
        /*0024*/ 	.byte	0x00, 0xf4, 0x21, 0x00


	//----- nvinfo : EIATTR_KPARAM_INFO
	.align		4
.L_13:
        /*0028*/ 	.byte	0x04, 0x17
        /*002a*/ 	.short	(.L_15 - .L_14)
.L_14:
        /*002c*/ 	.word	0x00000000
        /*0030*/ 	.short	0x0001
        /*0032*/ 	.short	0x0008
        /*0034*/ 	.byte	0x00, 0xf4, 0x21, 0x00


	//----- nvinfo : EIATTR_KPARAM_INFO
	.align		4
.L_15:
        /*0038*/ 	.byte	0x04, 0x17
        /*003a*/ 	.short	(.L_17 - .L_16)
.L_16:
        /*003c*/ 	.word	0x00000000
        /*0040*/ 	.short	0x0000
        /*0042*/ 	.short	0x0000
        /*0044*/ 	.byte	0x00, 0xf4, 0x21, 0x00


	//----- nvinfo : EIATTR_SPARSE_MMA_MASK
	.align		4
.L_17:
        /*0048*/ 	.byte	0x03, 0x50
        /*004a*/ 	.short	0x0000


	//----- nvinfo : EIATTR_MAXREG_COUNT
	.align		4
        /*004c*/ 	.byte	0x03, 0x1b
        /*004e*/ 	.short	0x00ff


	//----- nvinfo : EIATTR_EXIT_INSTR_OFFSETS
	.align		4
        /*0050*/ 	.byte	0x04, 0x1c
        /*0052*/ 	.short	(.L_19 - .L_18)


	//   ....[0]....
.L_18:
        /*0054*/ 	.word	0x00000440


	//   ....[1]....
        /*0058*/ 	.word	0x00000460


	//----- nvinfo : EIATTR_REQNTID
	.align		4
.L_19:
        /*005c*/ 	.byte	0x04, 0x10
        /*005e*/ 	.short	(.L_21 - .L_20)
.L_20:
        /*0060*/ 	.word	0x00000080
        /*0064*/ 	.word	0x00000001
        /*0068*/ 	.word	0x00000001


	//----- nvinfo : EIATTR_CBANK_PARAM_SIZE
	.align		4
.L_21:
        /*006c*/ 	.byte	0x03, 0x19
        /*006e*/ 	.short	0x001c


	//----- nvinfo : EIATTR_PARAM_CBANK
	.align		4
        /*0070*/ 	.byte	0x04, 0x0a
        /*0072*/ 	.short	(.L_23 - .L_22)
	.align		4
.L_22:
        /*0074*/ 	.word	index@(.nv.constant0.triton_poi_fused_max_pool2d_with_indices_9)
        /*0078*/ 	.short	0x0210
        /*007a*/ 	.short	0x001c


	//----- nvinfo : EIATTR_SW_WAR
	.align		4
.L_23:
        /*007c*/ 	.byte	0x04, 0x36
        /*007e*/ 	.short	(.L_25 - .L_24)
.L_24:
        /*0080*/ 	.word	0x00000008
.L_25:


//--------------------- .nv.callgraph             --------------------------
	.section	.nv.callgraph,"",@"SHT_CUDA_CALLGRAPH"
	.align	4
	.sectionentsize	8
	.align		4
        /*0000*/ 	.word	0x00000000
	.align		4
        /*0004*/ 	.word	0xffffffff
	.align		4
        /*0008*/ 	.word	0x00000000
	.align		4
        /*000c*/ 	.word	0xfffffffe
	.align		4
        /*0010*/ 	.word	0x00000000
	.align		4
        /*0014*/ 	.word	0xfffffffd
	.align		4
        /*0018*/ 	.word	0x00000000
	.align		4
        /*001c*/ 	.word	0xfffffffc


//--------------------- .text.triton_poi_fused_max_pool2d_with_indices_9 --------------------------
	.section	.text.triton_poi_fused_max_pool2d_with_indices_9,"ax",@progbits
	.align	128
        .global         triton_poi_fused_max_pool2d_with_indices_9
        .type           triton_poi_fused_max_pool2d_with_indices_9,@function
        .size           triton_poi_fused_max_pool2d_with_indices_9,(.L_x_1 - triton_poi_fused_max_pool2d_with_indices_9)
        .other          triton_poi_fused_max_pool2d_with_indices_9,@"STO_CUDA_ENTRY STV_DEFAULT"
triton_poi_fused_max_pool2d_with_indices_9:
.text.triton_poi_fused_max_pool2d_with_indices_9:
[----:B------:R-:W0:Y:S02]  /*0000*/  LDC R1, c[0x0][0x28] ;  /* 0x00000a00ff017b82 */ /* 0x000e240000000800 */
[----:B------:R-:W1:Y:S01]  /*0010*/  S2R R7, SR_CTAID.X ;  /* 0x0000000000077919 */ /* 0x000e620000002500 */
[----:B------:R-:W2:Y:S01]  /*0020*/  LDC.64 R2, c[0x0][0x210] ;  /* 0x00008400ff027b82 */ /* 0x000ea20000000a00 */
[----:B------:R-:W-:Y:S02]  /*0030*/  CS2R R12, SRZ ;  /* 0x00000000000c7805 */ /* 0x000fe4000001ff00 */
[----:B------:R-:W-:Y:S01]  /*0040*/  CS2R R14, SRZ ;  /* 0x00000000000e7805 */ /* 0x000fe2000001ff00 */
[----:B------:R-:W3:Y:S01]  /*0050*/  S2R R4, SR_TID.X ;  /* 0x0000000000047919 */ /* 0x000ee20000002100 */
[----:B------:R-:W-:Y:S01]  /*0060*/  ULDC.64 UR4, c[0x0][0x208] ;  /* 0x0000820000047ab9 */ /* 0x000fe20000000a00 */
[----:B------:R-:W-:Y:S01]  /*0070*/  IMAD.MOV.U32 R10, RZ, RZ, RZ ;  /* 0x000000ffff0a7224 */ /* 0x000fe200078e00ff */
[----:B------:R-:W-:Y:S01]  /*0080*/  ULDC.64 UR6, c[0x0][0x220] ;  /* 0x0000880000067ab9 */ /* 0x000fe20000000a00 */
[----:B-1----:R-:W-:Y:S01]  /*0090*/  SHF.R.U32.HI R6, RZ, 0x17, R7 ;  /* 0x00000017ff067819 */ /* 0x002fe20000011607 */
[----:B------:R-:W-:-:S03]  /*00a0*/  IMAD.SHL.U32 R0, R7, 0x100, RZ ;  /* 0x0000010007007824 */ /* 0x000fc600078e00ff */
[----:B------:R-:W-:Y:S01]  /*00b0*/  SGXT.U32 R6, R6, 0x1 ;  /* 0x000000010606781a */ /* 0x000fe20000000000 */
[----:B---3--:R-:W-:Y:S02]  /*00c0*/  IMAD.SHL.U32 R4, R4, 0x2, RZ ;  /* 0x0000000204047824 */ /* 0x008fe400078e00ff */
[----:B------:R-:W-:-:S03]  /*00d0*/  VIADD R5, R0, 0x1 ;  /* 0x0000000100057836 */ /* 0x000fc60000000000 */
[----:B------:R-:W-:Y:S01]  /*00e0*/  LOP3.LUT R0, R4, 0xfe, RZ, 0xc0, !PT ;  /* 0x000000fe04007812 */ /* 0x000fe200078ec0ff */
[----:B------:R-:W-:-:S03]  /*00f0*/  IMAD.IADD R6, R5, 0x1, R6 ;  /* 0x0000000105067824 */ /* 0x000fc600078e0206 */
[----:B------:R-:W-:Y:S02]  /*0100*/  PRMT R0, R0, 0x6540, R7 ;  /* 0x0000654000007816 */ /* 0x000fe40000000007 */
[----:B------:R-:W-:Y:S02]  /*0110*/  LOP3.LUT R6, R6, 0x7fffff02, RZ, 0xc0, !PT ;  /* 0x7fffff0206067812 */ /* 0x000fe400078ec0ff */
[C---:B------:R-:W-:Y:S01]  /*0120*/  ISETP.GE.AND P0, PT, R0.reuse, 0x200, PT ;  /* 0x000002000000780c */ /* 0x040fe20003f06270 */
[----:B------:R-:W-:Y:S02]  /*0130*/  IMAD.SHL.U32 R7, R0, 0x4, RZ ;  /* 0x0000000400077824 */ /* 0x000fe400078e00ff */
[----:B------:R-:W-:-:S04]  /*0140*/  IMAD.IADD R6, R5, 0x1, -R6 ;  /* 0x0000000105067824 */ /* 0x000fc800078e0a06 */
[----:B------:R-:W-:-:S04]  /*0150*/  IMAD R11, R6, 0x2, R7 ;  /* 0x00000002060b7824 */ /* 0x000fc800078e0207 */
[----:B--2---:R-:W-:-:S04]  /*0160*/  IMAD.WIDE R4, R11, 0x4, R2 ;  /* 0x000000040b047825 */ /* 0x004fc800078e0202 */
[----:B------:R-:W-:Y:S01]  /*0170*/  VIADD R9, R11, 0x4 ;  /* 0x000000040b097836 */ /* 0x000fe20000000000 */
[----:B------:R-:W2:Y:S01]  /*0180*/  @!P0 LDG.E.EL R12, desc[UR4][R4.64] ;  /* 0x00000004040c8981 */ /* 0x000ea2000c2e1900 */
[----:B------:R-:W-:Y:S02]  /*0190*/  IMAD.MOV.U32 R16, RZ, RZ, RZ ;  /* 0x000000ffff107224 */ /* 0x000fe400078e00ff */
[--C-:B------:R-:W-:Y:S01]  /*01a0*/  IMAD.WIDE R6, R7, 0x4, R2.reuse ;  /* 0x0000000407067825 */ /* 0x100fe200078e0202 */
[----:B------:R1:W2:Y:S03]  /*01b0*/  @!P0 LDG.E.EL R15, desc[UR4][R4.64+0x4] ;  /* 0x00000404040f8981 */ /* 0x0002a6000c2e1900 */
[----:B------:R-:W-:Y:S01]  /*01c0*/  IMAD.WIDE R8, R9, 0x4, R2 ;  /* 0x0000000409087825 */ /* 0x000fe200078e0202 */
[----:B------:R-:W3:Y:S04]  /*01d0*/  @!P0 LDG.E.EL R10, desc[UR4][R6.64] ;  /* 0x00000004060a8981 */ /* 0x000ee8000c2e1900 */
[----:B------:R-:W3:Y:S04]  /*01e0*/  @!P0 LDG.E.EL R16, desc[UR4][R6.64+0x4] ;  /* 0x0000040406108981 */ /* 0x000ee8000c2e1900 */
[----:B------:R-:W4:Y:S04]  /*01f0*/  @!P0 LDG.E.EL R14, desc[UR4][R8.64] ;  /* 0x00000004080e8981 */ /* 0x000f28000c2e1900 */
[----:B------:R-:W5:Y:S01]  /*0200*/  @!P0 LDG.E.EL R13, desc[UR4][R6.64+0x10] ;  /* 0x00001004060d8981 */ /* 0x000f62000c2e1900 */
[----:B------:R-:W-:Y:S01]  /*0210*/  VIADD R11, R11, 0x5 ;  /* 0x000000050b0b7836 */ /* 0x000fe20000000000 */
[----:B-1----:R-:W-:-:S03]  /*0220*/  CS2R R4, SRZ ;  /* 0x0000000000047805 */ /* 0x002fc6000001ff00 */
[----:B------:R-:W-:-:S03]  /*0230*/  IMAD.WIDE R2, R11, 0x4, R2 ;  /* 0x000000040b027825 */ /* 0x000fc600078e0202 */
[----:B------:R-:W5:Y:S04]  /*0240*/  @!P0 LDG.E.EL R4, desc[UR4][R6.64+0x14] ;  /* 0x0000140406048981 */ /* 0x000f68000c2e1900 */
[----:B------:R1:W5:Y:S02]  /*0250*/  @!P0 LDG.E.EL R5, desc[UR4][R2.64] ;  /* 0x0000000402058981 */ /* 0x000364000c2e1900 */
[----:B-1----:R-:W1:Y:S02]  /*0260*/  LDC.64 R2, c[0x0][0x218] ;  /* 0x00008600ff027b82 */ /* 0x002e640000000a00 */
[----:B-1----:R-:W-:Y:S01]  /*0270*/  IMAD.WIDE R2, R0, 0x4, R2 ;  /* 0x0000000400027825 */ /* 0x002fe200078e0202 */
[C---:B--2---:R-:W-:Y:S02]  /*0280*/  FSETP.GT.AND P2, PT, R15.reuse, R12, PT ;  /* 0x0000000c0f00720b */ /* 0x044fe40003f44000 */
[----:B------:R-:W-:-:S02]  /*0290*/  FSETP.NAN.AND P3, PT, R15, R15, PT ;  /* 0x0000000f0f00720b */ /* 0x000fc40003f68000 */
[----:B------:R-:W-:Y:S02]  /*02a0*/  SEL R7, RZ, 0x1, !P2 ;  /* 0x00000001ff077807 */ /* 0x000fe40005000000 */
[C---:B---3--:R-:W-:Y:S02]  /*02b0*/  FSETP.GT.AND P1, PT, R16.reuse, R10, PT ;  /* 0x0000000a1000720b */ /* 0x048fe40003f24000 */
[----:B------:R-:W-:Y:S02]  /*02c0*/  FSETP.NAN.AND P6, PT, R16, R16, PT ;  /* 0x000000101000720b */ /* 0x000fe40003fc8000 */
[----:B----4-:R-:W-:-:S03]  /*02d0*/  FSETP.NAN.AND P5, PT, R14, R14, PT ;  /* 0x0000000e0e00720b */ /* 0x010fc60003fa8000 */
[----:B------:R-:W-:Y:S02]  /*02e0*/  @!P2 SEL R15, R15, R12, P3 ;  /* 0x0000000c0f0fa207 */ /* 0x000fe40001800000 */
[----:B-----5:R-:W-:Y:S02]  /*02f0*/  FSETP.NAN.AND P3, PT, R13, R13, PT ;  /* 0x0000000d0d00720b */ /* 0x020fe40003f68000 */
[----:B------:R-:W-:Y:S02]  /*0300*/  FSETP.GEU.AND P4, PT, R15, R14, PT ;  /* 0x0000000e0f00720b */ /* 0x000fe40003f8e000 */
[----:B------:R-:W-:Y:S02]  /*0310*/  SEL R6, RZ, 0x1, !P1 ;  /* 0x00000001ff067807 */ /* 0x000fe40004800000 */
[----:B------:R-:W-:Y:S02]  /*0320*/  @!P1 SEL R16, R16, R10, P6 ;  /* 0x0000000a10109207 */ /* 0x000fe40003000000 */
[----:B------:R-:W-:-:S02]  /*0330*/  FSETP.NAN.AND P6, PT, R4, R4, PT ;  /* 0x000000040400720b */ /* 0x000fc40003fc8000 */
[----:B------:R-:W-:Y:S02]  /*0340*/  @!P5 SEL R14, R14, R15, !P4 ;  /* 0x0000000f0e0ed207 */ /* 0x000fe40006000000 */
[----:B------:R-:W-:Y:S02]  /*0350*/  FSETP.GEU.AND P5, PT, R16, R13, PT ;  /* 0x0000000d1000720b */ /* 0x000fe40003fae000 */
[-C--:B------:R-:W-:Y:S02]  /*0360*/  FSETP.GEU.AND P2, PT, R14, R5.reuse, PT ;  /* 0x000000050e00720b */ /* 0x080fe40003f4e000 */
[----:B------:R-:W-:Y:S02]  /*0370*/  @!P3 SEL R13, R13, R16, !P5 ;  /* 0x000000100d0db207 */ /* 0x000fe40006800000 */
[----:B------:R-:W-:Y:S02]  /*0380*/  FSETP.NAN.AND P3, PT, R5, R5, PT ;  /* 0x000000050500720b */ /* 0x000fe40003f68000 */
[----:B------:R-:W-:-:S02]  /*0390*/  FSETP.GEU.AND P1, PT, R13, R4, PT ;  /* 0x000000040d00720b */ /* 0x000fc40003f2e000 */
[----:B------:R-:W-:Y:S02]  /*03a0*/  SEL R8, R6, 0x2, P5 ;  /* 0x0000000206087807 */ /* 0x000fe40002800000 */
[----:B------:R-:W-:Y:S02]  /*03b0*/  SEL R7, R7, 0x2, P4 ;  /* 0x0000000207077807 */ /* 0x000fe40002000000 */
[----:B------:R-:W-:Y:S02]  /*03c0*/  SEL R8, R8, 0x3, P1 ;  /* 0x0000000308087807 */ /* 0x000fe40000800000 */
[----:B------:R-:W-:Y:S02]  /*03d0*/  SEL R7, R7, 0x3, P2 ;  /* 0x0000000307077807 */ /* 0x000fe40001000000 */
[----:B------:R-:W-:Y:S02]  /*03e0*/  @!P6 SEL R4, R4, R13, !P1 ;  /* 0x0000000d0404e207 */ /* 0x000fe40004800000 */
[----:B------:R-:W-:Y:S01]  /*03f0*/  @!P3 SEL R5, R5, R14, !P2 ;  /* 0x0000000e0505b207 */ /* 0x000fe20005000000 */
[----:B------:R-:W-:Y:S01]  /*0400*/  IMAD R9, R7, 0x100, R8 ;  /* 0x0000010007097824 */ /* 0x000fe200078e0208 */
[----:B------:R-:W-:-:S03]  /*0410*/  IADD3 R6, P3, R0, UR6, RZ ;  /* 0x0000000600067c10 */ /* 0x000fc6000ff7e0ff */
[----:B------:R1:W-:Y:S01]  /*0420*/  @!P0 STG.E.64 desc[UR4][R2.64], R4 ;  /* 0x0000000402008986 */ /* 0x0003e2000c101b04 */
[----:B------:R-:W-:Y:S01]  /*0430*/  LEA.HI.X.SX32 R7, R0, UR7, 0x1, P3 ;  /* 0x0000000700077c11 */ /* 0x000fe200098f0eff */
[----:B------:R-:W-:Y:S08]  /*0440*/  @P0 EXIT ;  /* 0x000000000000094d */ /* 0x000ff00003800000 */
[----:B------:R-:W-:Y:S01]  /*0450*/  STG.E.U16 desc[UR4][R6.64], R9 ;  /* 0x0000000906007986 */ /* 0x000fe2000c101504 */
[----:B------:R-:W-:Y:S05]  /*0460*/  EXIT ;  /* 0x000000000000794d */ /* 0x000fea0003800000 */
.L_x_0:
[----:B------:R-:W-:-:S00]  /*0470*/  BRA `(.L_x_0) ;  /* 0xfffffffc00fc7947 */ /* 0x000fc0000383ffff */
[----:B------:R-:W-:-:S00]  /*0480*/  NOP ;  /* 0x0000000000007918 */ /* 0x000fc00000000000 */
[----:B------:R-:W-:-:S00]  /*0490*/  NOP ;  /* 0x0000000000007918 */ /* 0x000fc00000000000 */
[----:B------:R-:W-:-:S00]  /*04a0*/  NOP ;  /* 0x0000000000007918 */ /* 0x000fc00000000000 */
[----:B------:R-:W-:-:S00]  /*04b0*/  NOP ;  /* 0x0000000000007918 */ /* 0x000fc00000000000 */
[----:B------:R-:W-:-:S00]  /*04c0*/  NOP ;  /* 0x0000000000007918 */ /* 0x000fc00000000000 */
[----:B------:R-:W-:-:S00]  /*04d0*/  NOP ;  /* 0x0000000000007918 */ /* 0x000fc00000000000 */
[----:B------:R-:W-:-:S00]  /*04e0*/  NOP ;  /* 0x0000000000007918 */ /* 0x000fc00000000000 */
[----:B------:R-:W-:-:S00]  /*04f0*/  NOP ;  /* 0x0000000000007918 */ /* 0x000fc00000000000 */
.L_x_1:


//--------------------- .nv.constant0.triton_poi_fused_max_pool2d_with_indices_9 --------------------------
	.section	.nv.constant0.triton_poi_fused_max_pool2d_with_indices_9,"a",@progbits
	.sectionflags	@""
	.align	4
.nv.constant0.triton_poi_fused_max_pool2d_with_indices_9:
	.zero		556
